	.headerflags	@"EF_CUDA_TEXMODE_UNIFIED EF_CUDA_64BIT_ADDRESS EF_CUDA_ACCELERATORS EF_CUDA_SM90 EF_CUDA_VIRTUAL_SM(EF_CUDA_SM90)"
	.elftype	@"ET_EXEC"


//--------------------- .nv.info                  --------------------------
	.section	.nv.info,"",@"SHT_CUDA_INFO"
	.align	4


	//----- nvinfo : EIATTR_REGCOUNT
	.align		4
        /*0000*/ 	.byte	0x04, 0x2f
        /*0002*/ 	.short	(.L_3 - .L_2)
	.align		4
.L_2:
        /*0004*/ 	.word	index@(triton_poi_fused__native_batch_norm_legit_no_training_add_relu_28)
        /*0008*/ 	.word	0x00000016


	//----- nvinfo : EIATTR_MIN_STACK_SIZE
	.align		4
.L_3:
        /*000c*/ 	.byte	0x04, 0x12
        /*000e*/ 	.short	(.L_5 - .L_4)
	.align		4
.L_4:
        /*0010*/ 	.word	index@(triton_poi_fused__native_batch_norm_legit_no_training_add_relu_28)
        /*0014*/ 	.word	0x00000000


	//----- nvinfo : EIATTR_FRAME_SIZE
	.align		4
.L_5:
        /*0018*/ 	.byte	0x04, 0x11
        /*001a*/ 	.short	(.L_7 - .L_6)
	.align		4
.L_6:
        /*001c*/ 	.word	index@(triton_poi_fused__native_batch_norm_legit_no_training_add_relu_28)
        /*0020*/ 	.word	0x00000000


	//----- nvinfo : EIATTR_MIN_STACK_SIZE
	.align		4
.L_7:
        /*0024*/ 	.byte	0x04, 0x12
        /*0026*/ 	.short	(.L_9 - .L_8)
	.align		4
.L_8:
        /*0028*/ 	.word	index@(triton_poi_fused__native_batch_norm_legit_no_training_add_relu_28)
        /*002c*/ 	.word	0x00000000
.L_9:


//--------------------- .nv.info.triton_poi_fused__native_batch_norm_legit_no_training_add_relu_28 --------------------------
	.section	.nv.info.triton_poi_fused__native_batch_norm_legit_no_training_add_relu_28,"",@"SHT_CUDA_INFO"
	.sectionflags	@""
	.align	4


	//----- nvinfo : EIATTR_CUDA_API_VERSION
	.align		4
        /*0000*/ 	.byte	0x04, 0x37
        /*0002*/ 	.short	(.L_11 - .L_10)
.L_10:
        /*0004*/ 	.word	0x0000007c


	//----- nvinfo : EIATTR_KPARAM_INFO
	.align		4
.L_11:
        /*0008*/ 	.byte	0x04, 0x17
        /*000a*/ 	.short	(.L_13 - .L_12)
.L_12:
        /*000c*/ 	.word	0x00000000
        /*0010*/ 	.short	0x0008
        /*0012*/ 	.short	0x0040
        /*0014*/ 	.byte	0x00, 0xf0, 0x11, 0x00


	//----- nvinfo : EIATTR_KPARAM_INFO
	.align		4
.L_13:
        /*0018*/ 	.byte	0x04, 0x17
        /*001a*/ 	.short	(.L_15 - .L_14)
.L_14:
        /*001c*/ 	.word	0x00000000
        /*0020*/ 	.short	0x0007
        /*0022*/ 	.short	0x0038
        /*0024*/ 	.byte	0x00, 0xf4, 0x21, 0x00


	//----- nvinfo : EIATTR_KPARAM_INFO
	.align		4
.L_15:
        /*0028*/ 	.byte	0x04, 0x17
        /*002a*/ 	.short	(.L_17 - .L_16)
.L_16:
        /*002c*/ 	.word	0x00000000
        /*0030*/ 	.short	0x0006
        /*0032*/ 	.short	0x0030
        /*0034*/ 	.byte	0x00, 0xf4, 0x21, 0x00


	//----- nvinfo : EIATTR_KPARAM_INFO
	.align		4
.L_17:
        /*0038*/ 	.byte	0x04, 0x17
        /*003a*/ 	.short	(.L_19 - .L_18)
.L_18:
        /*003c*/ 	.word	0x00000000
        /*0040*/ 	.short	0x0005
        /*0042*/ 	.short	0x0028
        /*0044*/ 	.byte	0x00, 0xf4, 0x21, 0x00


	//----- nvinfo : EIATTR_KPARAM_INFO
	.align		4
.L_19:
        /*0048*/ 	.byte	0x04, 0x17
        /*004a*/ 	.short	(.L_21 - .L_20)
.L_20:
        /*004c*/ 	.word	0x00000000
        /*0050*/ 	.short	0x0004
        /*0052*/ 	.short	0x0020
        /*0054*/ 	.byte	0x00, 0xf4, 0x21, 0x00


	//----- nvinfo : EIATTR_KPARAM_INFO
	.align		4
.L_21:
        /*0058*/ 	.byte	0x04, 0x17
        /*005a*/ 	.short	(.L_23 - .L_22)
.L_22:
        /*005c*/ 	.word	0x00000000
        /*0060*/ 	.short	0x0003
        /*0062*/ 	.short	0x0018
        /*0064*/ 	.byte	0x00, 0xf4, 0x21, 0x00


	//----- nvinfo : EIATTR_KPARAM_INFO
	.align		4
.L_23:
        /*0068*/ 	.byte	0x04, 0x17
        /*006a*/ 	.short	(.L_25 - .L_24)
.L_24:
        /*006c*/ 	.word	0x00000000
        /*0070*/ 	.short	0x0002
        /*0072*/ 	.short	0x0010
        /*0074*/ 	.byte	0x00, 0xf4, 0x21, 0x00


	//----- nvinfo : EIATTR_KPARAM_INFO
	.align		4
.L_25:
        /*0078*/ 	.byte	0x04, 0x17
        /*007a*/ 	.short	(.L_27 - .L_26)
.L_26:
        /*007c*/ 	.word	0x00000000
        /*0080*/ 	.short	0x0001
        /*0082*/ 	.short	0x0008
        /*0084*/ 	.byte	0x00, 0xf4, 0x21, 0x00


	//----- nvinfo : EIATTR_KPARAM_INFO
	.align		4
.L_27:
        /*0088*/ 	.byte	0x04, 0x17
        /*008a*/ 	.short	(.L_29 - .L_28)
.L_28:
        /*008c*/ 	.word	0x00000000
        /*0090*/ 	.short	0x0000
        /*0092*/ 	.short	0x0000
        /*0094*/ 	.byte	0x00, 0xf4, 0x21, 0x00


	//----- nvinfo : EIATTR_SPARSE_MMA_MASK
	.align		4
.L_29:
        /*0098*/ 	.byte	0x03, 0x50
        /*009a*/ 	.short	0x0000


	//----- nvinfo : EIATTR_MAXREG_COUNT
	.align		4
        /*009c*/ 	.byte	0x03, 0x1b
        /*009e*/ 	.short	0x00ff


	//----- nvinfo : EIATTR_EXIT_INSTR_OFFSETS
	.align		4
        /*00a0*/ 	.byte	0x04, 0x1c
        /*00a2*/ 	.short	(.L_31 - .L_30)


	//   ....[0]....
.L_30:
        /*00a4*/ 	.word	0x00000470


	//----- nvinfo : EIATTR_REQNTID
	.align		4
.L_31:
        /*00a8*/ 	.byte	0x04, 0x10
        /*00aa*/ 	.short	(.L_33 - .L_32)
.L_32:
        /*00ac*/ 	.word	0x00000100
        /*00b0*/ 	.word	0x00000001
        /*00b4*/ 	.word	0x00000001


	//----- nvinfo : EIATTR_CBANK_PARAM_SIZE
	.align		4
.L_33:
        /*00b8*/ 	.byte	0x03, 0x19
        /*00ba*/ 	.short	0x0044


	//----- nvinfo : EIATTR_PARAM_CBANK
	.align		4
        /*00bc*/ 	.byte	0x04, 0x0a
        /*00be*/ 	.short	(.L_35 - .L_34)
	.align		4
.L_34:
        /*00c0*/ 	.word	index@(.nv.constant0.triton_poi_fused__native_batch_norm_legit_no_training_add_relu_28)
        /*00c4*/ 	.short	0x0210
        /*00c6*/ 	.short	0x0044


	//----- nvinfo : EIATTR_SW_WAR
	.align		4
.L_35:
        /*00c8*/ 	.byte	0x04, 0x36
        /*00ca*/ 	.short	(.L_37 - .L_36)
.L_36:
        /*00cc*/ 	.word	0x00000008
.L_37:


//--------------------- .nv.callgraph             --------------------------
	.section	.nv.callgraph,"",@"SHT_CUDA_CALLGRAPH"
	.align	4
	.sectionentsize	8
	.align		4
        /*0000*/ 	.word	0x00000000
	.align		4
        /*0004*/ 	.word	0xffffffff
	.align		4
        /*0008*/ 	.word	0x00000000
	.align		4
        /*000c*/ 	.word	0xfffffffe
	.align		4
        /*0010*/ 	.word	0x00000000
	.align		4
        /*0014*/ 	.word	0xfffffffd
	.align		4
        /*0018*/ 	.word	0x00000000
	.align		4
        /*001c*/ 	.word	0xfffffffc


//--------------------- .nv.constant4             --------------------------
	.section	.nv.constant4,"a",@progbits
	.align	8
	.align		8
.nv.constant4:
        /*0000*/ 	.dword	_$_str
	.align		8
        /*0008*/ 	.dword	_$_str_$_2


//--------------------- .text.triton_poi_fused__native_batch_norm_legit_no_training_add_relu_28 --------------------------
	.section	.text.triton_poi_fused__native_batch_norm_legit_no_training_add_relu_28,"ax",@progbits
	.align	128
        .global         triton_poi_fused__native_batch_norm_legit_no_training_add_relu_28
        .type           triton_poi_fused__native_batch_norm_legit_no_training_add_relu_28,@function
        .size           triton_poi_fused__native_batch_norm_legit_no_training_add_relu_28,(.L_x_1 - triton_poi_fused__native_batch_norm_legit_no_training_add_relu_28)
        .other          triton_poi_fused__native_batch_norm_legit_no_training_add_relu_28,@"STO_CUDA_ENTRY STV_DEFAULT"
triton_poi_fused__native_batch_norm_legit_no_training_add_relu_28:
.text.triton_poi_fused__native_batch_norm_legit_no_training_add_relu_28:
[----:B------:R-:W-:Y:S01]  /*0000*/  LDC R1, c[0x0][0x28] ;  /* 0x00000a00ff017b82 */ /* 0x000fe20000000800 */
[----:B------:R-:W1:Y:S07]  /*0010*/  S2R R0, SR_TID.X ;  /* 0x0000000000007919 */ /* 0x000e6e0000002100 */
[----:B------:R-:W2:Y:S01]  /*0020*/  LDC.64 R2, c[0x0][0x230] ;  /* 0x00008c00ff027b82 */ /* 0x000ea20000000a00 */
[----:B------:R-:W-:Y:S01]  /*0030*/  ULDC.64 UR4, c[0x0][0x208] ;  /* 0x0000820000047ab9 */ /* 0x000fe20000000a00 */
[----:B------:R-:W3:Y:S06]  /*0040*/  S2R R7, SR_CTAID.X ;  /* 0x0000000000077919 */ /* 0x000eec0000002500 */
[----:B------:R-:W4:Y:S08]  /*0050*/  LDC.64 R8, c[0x0][0x220] ;  /* 0x00008800ff087b82 */ /* 0x000f300000000a00 */
[----:B------:R-:W5:Y:S08]  /*0060*/  LDC.64 R16, c[0x0][0x228] ;  /* 0x00008a00ff107b82 */ /* 0x000f700000000a00 */
[----:B------:R-:W5:Y:S01]  /*0070*/  LDC.64 R12, c[0x0][0x240] ;  /* 0x00009000ff0c7b82 */ /* 0x000f620000000a00 */
[----:B-1----:R-:W-:-:S07]  /*0080*/  SHF.L.U32 R0, R0, 0x1, RZ ;  /* 0x0000000100007819 */ /* 0x002fce00000006ff */
[----:B------:R-:W1:Y:S01]  /*0090*/  LDC.64 R14, c[0x0][0x238] ;  /* 0x00008e00ff0e7b82 */ /* 0x000e620000000a00 */
[----:B---3--:R-:W-:Y:S02]  /*00a0*/  SHF.R.S32.HI R5, RZ, 0x16, R7 ;  /* 0x00000016ff057819 */ /* 0x008fe40000011407 */
[----:B------:R-:W-:Y:S02]  /*00b0*/  LOP3.LUT R0, R0, 0x1fe, RZ, 0xc0, !PT ;  /* 0x000001fe00007812 */ /* 0x000fe400078ec0ff */
[----:B------:R-:W-:Y:S02]  /*00c0*/  SGXT R5, R5, 0x1 ;  /* 0x000000010505781a */ /* 0x000fe40000000200 */
[----:B------:R-:W-:Y:S02]  /*00d0*/  LEA R0, R7, R0, 0x9 ;  /* 0x0000000007007211 */ /* 0x000fe400078e48ff */
[----:B------:R-:W3:Y:S02]  /*00e0*/  LDC.64 R6, c[0x0][0x210] ;  /* 0x00008400ff067b82 */ /* 0x000ee40000000a00 */
[----:B------:R-:W-:-:S04]  /*00f0*/  LEA.HI R5, R5, R0, RZ, 0x7 ;  /* 0x0000000005057211 */ /* 0x000fc800078f38ff */
[----:B------:R-:W-:-:S04]  /*0100*/  LOP3.LUT R5, R5, 0xffffff80, RZ, 0xc0, !PT ;  /* 0xffffff8005057812 */ /* 0x000fc800078ec0ff */
[----:B------:R-:W-:Y:S02]  /*0110*/  IADD3 R10, R0, -R5, RZ ;  /* 0x80000005000a7210 */ /* 0x000fe40007ffe0ff */
[----:B------:R-:W1:Y:S03]  /*0120*/  LDC.64 R4, c[0x0][0x218] ;  /* 0x00008600ff047b82 */ /* 0x000e660000000a00 */
[----:B--2---:R-:W-:-:S06]  /*0130*/  IMAD.WIDE R2, R10, 0x4, R2 ;  /* 0x000000040a027825 */ /* 0x004fcc00078e0202 */
[----:B------:R-:W2:Y:S01]  /*0140*/  LDG.E.EL.64 R2, desc[UR4][R2.64] ;  /* 0x0000000402027981 */ /* 0x000ea2000c2e1b00 */
[----:B----4-:R-:W-:-:S04]  /*0150*/  IMAD.WIDE R8, R0, 0x4, R8 ;  /* 0x0000000400087825 */ /* 0x010fc800078e0208 */
[----:B---3--:R-:W-:Y:S02]  /*0160*/  IMAD.WIDE R6, R0, 0x4, R6 ;  /* 0x0000000400067825 */ /* 0x008fe400078e0206 */
[----:B------:R-:W3:Y:S02]  /*0170*/  LDG.E.64 R8, desc[UR4][R8.64] ;  /* 0x0000000408087981 */ /* 0x000ee4000c1e1b00 */
[----:B-----5:R-:W-:Y:S02]  /*0180*/  IMAD.WIDE R16, R10, 0x4, R16 ;  /* 0x000000040a107825 */ /* 0x020fe400078e0210 */
[----:B------:R-:W4:Y:S02]  /*0190*/  LDG.E.64 R6, desc[UR4][R6.64] ;  /* 0x0000000406067981 */ /* 0x000f24000c1e1b00 */
[----:B01----:R-:W-:Y:S02]  /*01a0*/  IMAD.WIDE R4, R0, 0x4, R4 ;  /* 0x0000000400047825 */ /* 0x003fe400078e0204 */
[----:B------:R-:W5:Y:S04]  /*01b0*/  LDG.E.EL.64 R16, desc[UR4][R16.64] ;  /* 0x0000000410107981 */ /* 0x000f68000c2e1b00 */
[----:B------:R-:W3:Y:S01]  /*01c0*/  LDG.E.64 R4, desc[UR4][R4.64] ;  /* 0x0000000404047981 */ /* 0x000ee2000c1e1b00 */
[----:B------:R-:W-:-:S04]  /*01d0*/  IMAD.WIDE R12, R10, 0x4, R12 ;  /* 0x000000040a0c7825 */ /* 0x000fc800078e020c */
[----:B------:R-:W-:Y:S02]  /*01e0*/  IMAD.WIDE R14, R10, 0x4, R14 ;  /* 0x000000040a0e7825 */ /* 0x000fe400078e020e */
[----:B------:R-:W4:Y:S04]  /*01f0*/  LDG.E.EL.64 R12, desc[UR4][R12.64] ;  /* 0x000000040c0c7981 */ /* 0x000f28000c2e1b00 */
[----:B------:R0:W4:Y:S02]  /*0200*/  LDG.E.EL.64 R10, desc[UR4][R14.64] ;  /* 0x000000040e0a7981 */ /* 0x000124000c2e1b00 */
[----:B0-----:R-:W-:Y:S01]  /*0210*/  HFMA2.MMA R15, -RZ, RZ, 1.625, 0 ;  /* 0x3e800000ff0f7435 */ /* 0x001fe200000001ff */
[----:B--2---:R-:W-:Y:S01]  /*0220*/  FADD R2, R2, 9.9999997473787516356e-06 ;  /* 0x3727c5ac02027421 */ /* 0x004fe20000000000 */
[----:B------:R-:W-:-:S03]  /*0230*/  FADD R3, R3, 9.9999997473787516356e-06 ;  /* 0x3727c5ac03037421 */ /* 0x000fc60000000000 */
[----:B------:R-:W0:Y:S08]  /*0240*/  MUFU.SQRT R18, R2 ;  /* 0x0000000200127308 */ /* 0x000e300000002000 */
[----:B------:R1:W2:Y:S01]  /*0250*/  MUFU.SQRT R19, R3 ;  /* 0x0000000300137308 */ /* 0x0002a20000002000 */
[C---:B0-----:R-:W-:Y:S02]  /*0260*/  FSETP.GT.AND P0, PT, R18.reuse, 8.50705917302346158658e+37, PT ;  /* 0x7e8000001200780b */ /* 0x041fe40003f04000 */
[----:B------:R-:W-:Y:S01]  /*0270*/  FSETP.GEU.AND P2, PT, R18, 1.175494350822287508e-38, PT ;  /* 0x008000001200780b */ /* 0x000fe20003f4e000 */
[----:B---3--:R-:W-:Y:S01]  /*0280*/  FADD R14, R5, R9 ;  /* 0x00000009050e7221 */ /* 0x008fe20000000000 */
[----:B-1----:R-:W0:Y:S01]  /*0290*/  LDC.64 R2, c[0x0][0x248] ;  /* 0x00009200ff027b82 */ /* 0x002e220000000a00 */
[----:B--2---:R-:W-:-:S02]  /*02a0*/  FSETP.GT.AND P1, PT, R19, 8.50705917302346158658e+37, PT ;  /* 0x7e8000001300780b */ /* 0x004fc40003f24000 */
[----:B------:R-:W-:-:S06]  /*02b0*/  FSETP.GEU.AND P3, PT, R19, 1.175494350822287508e-38, PT ;  /* 0x008000001300780b */ /* 0x000fcc0003f6e000 */
[----:B------:R-:W-:-:S04]  /*02c0*/  @P0 FMUL R18, R18, 0.25 ;  /* 0x3e80000012120820 */ /* 0x000fc80000400000 */
[----:B------:R-:W-:Y:S01]  /*02d0*/  @!P2 FMUL R18, R18, 16777216 ;  /* 0x4b8000001212a820 */ /* 0x000fe20000400000 */
[----:B------:R-:W-:-:S04]  /*02e0*/  @P1 FMUL R19, R19, 0.25 ;  /* 0x3e80000013131820 */ /* 0x000fc80000400000 */
[----:B------:R-:W-:Y:S01]  /*02f0*/  @!P3 FMUL R19, R19, 16777216 ;  /* 0x4b8000001313b820 */ /* 0x000fe20000400000 */
[----:B------:R-:W1:Y:S01]  /*0300*/  MUFU.RCP R18, R18 ;  /* 0x0000001200127308 */ /* 0x000e620000001000 */
[----:B------:R-:W-:Y:S01]  /*0310*/  FADD R5, R4, R8 ;  /* 0x0000000804057221 */ /* 0x000fe20000000000 */
[----:B------:R-:W-:-:S06]  /*0320*/  FSEL R9, R15, 1, P0 ;  /* 0x3f8000000f097808 */ /* 0x000fcc0000000000 */
[----:B------:R-:W2:Y:S01]  /*0330*/  MUFU.RCP R19, R19 ;  /* 0x0000001300137308 */ /* 0x000ea20000001000 */
[----:B------:R-:W-:Y:S01]  /*0340*/  FSEL R4, R15, 1, P1 ;  /* 0x3f8000000f047808 */ /* 0x000fe20000800000 */
[----:B----4-:R-:W-:Y:S01]  /*0350*/  FADD R14, R7, R14 ;  /* 0x0000000e070e7221 */ /* 0x010fe20000000000 */
[----:B------:R-:W-:Y:S01]  /*0360*/  FADD R5, R6, R5 ;  /* 0x0000000506057221 */ /* 0x000fe20000000000 */
[----:B------:R-:W-:Y:S02]  /*0370*/  @!P2 FMUL R9, R9, 16777216 ;  /* 0x4b8000000909a820 */ /* 0x000fe40000400000 */
[----:B------:R-:W-:Y:S01]  /*0380*/  @!P3 FMUL R4, R4, 16777216 ;  /* 0x4b8000000404b820 */ /* 0x000fe20000400000 */
[----:B-----5:R-:W-:Y:S01]  /*0390*/  FADD R14, -R17, R14 ;  /* 0x0000000e110e7221 */ /* 0x020fe20000000100 */
[----:B------:R-:W-:Y:S01]  /*03a0*/  FADD R5, -R16, R5 ;  /* 0x0000000510057221 */ /* 0x000fe20000000100 */
[----:B-1----:R-:W-:Y:S01]  /*03b0*/  FMUL R18, R18, R9 ;  /* 0x0000000912127220 */ /* 0x002fe20000400000 */
[----:B--2---:R-:W-:-:S03]  /*03c0*/  FMUL R19, R19, R4 ;  /* 0x0000000413137220 */ /* 0x004fc60000400000 */
[----:B------:R-:W-:Y:S01]  /*03d0*/  FMUL R5, R5, R18 ;  /* 0x0000001205057220 */ /* 0x000fe20000400000 */
[----:B------:R-:W-:-:S03]  /*03e0*/  FMUL R14, R14, R19 ;  /* 0x000000130e0e7220 */ /* 0x000fc60000400000 */
[----:B------:R-:W-:Y:S01]  /*03f0*/  FFMA R5, R10, R5, R12 ;  /* 0x000000050a057223 */ /* 0x000fe2000000000c */
[----:B------:R-:W-:-:S04]  /*0400*/  FFMA R11, R11, R14, R13 ;  /* 0x0000000e0b0b7223 */ /* 0x000fc8000000000d */
[----:B------:R-:W-:Y:S02]  /*0410*/  FSETP.GEU.AND P0, PT, R5, RZ, PT ;  /* 0x000000ff0500720b */ /* 0x000fe40003f0e000 */
[----:B------:R-:W-:Y:S01]  /*0420*/  FSETP.GEU.AND P1, PT, R11, RZ, PT ;  /* 0x000000ff0b00720b */ /* 0x000fe20003f2e000 */
[----:B0-----:R-:W-:Y:S01]  /*0430*/  IMAD.WIDE R2, R0, 0x4, R2 ;  /* 0x0000000400027825 */ /* 0x001fe200078e0202 */
[----:B------:R-:W-:Y:S02]  /*0440*/  FSEL R10, R5, RZ, P0 ;  /* 0x000000ff050a7208 */ /* 0x000fe40000000000 */
[----:B------:R-:W-:-:S05]  /*0450*/  FSEL R11, R11, RZ, P1 ;  /* 0x000000ff0b0b7208 */ /* 0x000fca0000800000 */
[----:B------:R-:W-:Y:S01]  /*0460*/  STG.E.64 desc[UR4][R2.64], R10 ;  /* 0x0000000a02007986 */ /* 0x000fe2000c101b04 */
[----:B------:R-:W-:Y:S05]  /*0470*/  EXIT ;  /* 0x000000000000794d */ /* 0x000fea0003800000 */
.L_x_0:
[----:B------:R-:W-:-:S00]  /*0480*/  BRA `(.L_x_0) ;  /* 0xfffffffc00fc7947 */ /* 0x000fc0000383ffff */
[----:B------:R-:W-:-:S00]  /*0490*/  NOP ;  /* 0x0000000000007918 */ /* 0x000fc00000000000 */
        /* <DEDUP_REMOVED lines=14> */
.L_x_1:


//--------------------- .nv.global.init           --------------------------
	.section	.nv.global.init,"aw",@progbits
.nv.global.init:
	.type		_$_str,@object
	.size		_$_str,(_$_str_$_2 - _$_str)
_$_str:
        /*0000*/ 	.byte	0x5f, 0x5f, 0x43, 0x55, 0x44, 0x41, 0x5f, 0x46, 0x54, 0x5a, 0x00
	.type		_$_str_$_2,@object
	.size		_$_str_$_2,(.L_1 - _$_str_$_2)
_$_str_$_2:
        /*000b*/ 	.byte	0x5f, 0x5f, 0x43, 0x55, 0x44, 0x41, 0x5f, 0x50, 0x52, 0x45, 0x43, 0x5f, 0x53, 0x51, 0x52, 0x54
        /*001b*/ 	.byte	0x00
.L_1:


//--------------------- .nv.constant0.triton_poi_fused__native_batch_norm_legit_no_training_add_relu_28 --------------------------
	.section	.nv.constant0.triton_poi_fused__native_batch_norm_legit_no_training_add_relu_28,"a",@progbits
	.sectionflags	@""
	.align	4
.nv.constant0.triton_poi_fused__native_batch_norm_legit_no_training_add_relu_28:
	.zero		596
